//
// Generated by NVIDIA NVVM Compiler
//
// Compiler Build ID: CL-36424714
// Cuda compilation tools, release 13.0, V13.0.88
// Based on NVVM 20.0.0
//

.version 9.0
.target sm_100
.address_size 64

	// .globl	_Z11helloKernelv
.extern .func  (.param .b32 func_retval0) vprintf
(
	.param .b64 vprintf_param_0,
	.param .b64 vprintf_param_1
)
;
.global .align 1 .b8 $str[28] = {72, 101, 108, 108, 111, 44, 32, 87, 111, 114, 108, 100, 32, 102, 114, 111, 109, 32, 116, 104, 101, 32, 71, 80, 85, 33, 10};

.visible .entry _Z11helloKernelv()
{
	.reg .pred 	%p<2>;
	.reg .b32 	%r<6>;
	.reg .b64 	%rd<3>;

	mov.u32 	%r1, %tid.x;
	mov.u32 	%r2, %ctaid.x;
	or.b32  	%r3, %r1, %r2;
	setp.ne.s32 	%p1, %r3, 0;
	@%p1 bra 	$L__BB0_2;
	mov.u64 	%rd1, $str;
	cvta.global.u64 	%rd2, %rd1;
	{ // callseq 0, 0
	.param .b64 param0;
	st.param.b64 	[param0], %rd2;
	.param .b64 param1;
	st.param.b64 	[param1], 0;
	.param .b32 retval0;
	call.uni (retval0), 
	vprintf, 
	(
	param0, 
	param1
	);
	ld.param.b32 	%r4, [retval0];
	} // callseq 0
$L__BB0_2:
	ret;

}


// ===== COMPILED SASS (sm_100) =====

	.target	sm_100

	.elftype	@"ET_EXEC"


//--------------------- .note.nv.tkinfo           --------------------------
	.section	.note.nv.tkinfo,"",@"SHT_NOTE"
	.sectionflags	@"SHF_NOTE_NV_TKINFO"
	.tkinfo
        /*0018*/ 	.word	0x00000002
        /*0030*/ 	.string	""
        /*0030*/ 	.string	"ptxas"
        /*0030*/ 	.string	"Cuda compilation tools, release 13.0, V13.0.88"
        /*0030*/ 	.string	"Build cuda_13.0.r13.0/compiler.36424714_0"
        /*0030*/ 	.string	"-arch sm_100 -m 64 "



//--------------------- .note.nv.cuinfo           --------------------------
	.section	.note.nv.cuinfo,"",@"SHT_NOTE"
	.sectionflags	@"SHF_NOTE_NV_CUINFO"
        /*0018*/ 	.short	0x0002
        /*001a*/ 	.short	0x0064
        /*001c*/ 	.short	0x0082
	.zero		2


//--------------------- .nv.info                  --------------------------
	.section	.nv.info,"",@"SHT_CUDA_INFO"
	.align	4


	//----- nvinfo : EIATTR_REGCOUNT
	.align		4
        /*0000*/ 	.byte	0x04, 0x2f
        /*0002*/ 	.short	(.L_2 - .L_1)
	.align		4
.L_1:
        /*0004*/ 	.word	index@(_Z11helloKernelv)
        /*0008*/ 	.word	0x00000018


	//----- nvinfo : EIATTR_FRAME_SIZE
	.align		4
.L_2:
        /*000c*/ 	.byte	0x04, 0x11
        /*000e*/ 	.short	(.L_4 - .L_3)
	.align		4
.L_3:
        /*0010*/ 	.word	index@(_Z11helloKernelv)
        /*0014*/ 	.word	0x00000000


	//----- nvinfo : EIATTR_MIN_STACK_SIZE
	.align		4
.L_4:
        /*0018*/ 	.byte	0x04, 0x12
        /*001a*/ 	.short	(.L_6 - .L_5)
	.align		4
.L_5:
        /*001c*/ 	.word	index@(_Z11helloKernelv)
        /*0020*/ 	.word	0x00000000
.L_6:


//--------------------- .nv.compat                --------------------------
	.section	.nv.compat,"",@"SHT_CUDA_COMPAT_INFO"
	.align	4
        /*0000*/ 	.byte	0x02, 0x09, 0x00, 0x00, 0x02, 0x02, 0x01, 0x00, 0x02, 0x05, 0x05, 0x00, 0x03, 0x07, 0x01, 0x01
        /*0010*/ 	.byte	0x02, 0x03, 0x00, 0x00, 0x02, 0x06, 0x01, 0x00, 0x04, 0x0b, 0x08, 0x00, 0x09, 0x00, 0x00, 0x00
        /*0020*/ 	.byte	0x00, 0x00, 0x00, 0x00


//--------------------- .nv.info._Z11helloKernelv --------------------------
	.section	.nv.info._Z11helloKernelv,"",@"SHT_CUDA_INFO"
	.sectionflags	@""
	.align	4


	//----- nvinfo : EIATTR_CUDA_API_VERSION
	.align		4
        /*0000*/ 	.byte	0x04, 0x37
        /*0002*/ 	.short	(.L_8 - .L_7)
.L_7:
        /*0004*/ 	.word	0x00000082


	//----- nvinfo : EIATTR_SPARSE_MMA_MASK
	.align		4
.L_8:
        /*0008*/ 	.byte	0x03, 0x50
        /*000a*/ 	.short	0x0000


	//----- nvinfo : EIATTR_MAXREG_COUNT
	.align		4
        /*000c*/ 	.byte	0x03, 0x1b
        /*000e*/ 	.short	0x00ff


	//----- nvinfo : EIATTR_EXTERNS
	.align		4
        /*0010*/ 	.byte	0x04, 0x0f
        /*0012*/ 	.short	(.L_10 - .L_9)


	//   ....[0]....
	.align		4
.L_9:
        /*0014*/ 	.word	index@(vprintf)


	//----- nvinfo : EIATTR_MERCURY_ISA_VERSION
	.align		4
.L_10:
        /*0018*/ 	.byte	0x03, 0x5f
        /*001a*/ 	.short	0x0101


	//----- nvinfo : EIATTR_VRC_CTA_INIT_COUNT
	.align		4
        /*001c*/ 	.byte	0x02, 0x4a
	.zero		1
	.zero		1


	//----- nvinfo : EIATTR_SYSCALL_OFFSETS
	.align		4
        /*0020*/ 	.byte	0x04, 0x46
        /*0022*/ 	.short	(.L_12 - .L_11)


	//   ....[0]....
.L_11:
        /*0024*/ 	.word	0x000000c0


	//----- nvinfo : EIATTR_EXIT_INSTR_OFFSETS
	.align		4
.L_12:
        /*0028*/ 	.byte	0x04, 0x1c
        /*002a*/ 	.short	(.L_14 - .L_13)


	//   ....[0]....
.L_13:
        /*002c*/ 	.word	0x00000040


	//   ....[1]....
        /*0030*/ 	.word	0x000000d0


	//----- nvinfo : EIATTR_CRS_STACK_SIZE
	.align		4
.L_14:
        /*0034*/ 	.byte	0x04, 0x1e
        /*0036*/ 	.short	(.L_16 - .L_15)
.L_15:
        /*0038*/ 	.word	0x00000000


	//----- nvinfo : EIATTR_SW_WAR
	.align		4
.L_16:
        /*003c*/ 	.byte	0x04, 0x36
        /*003e*/ 	.short	(.L_18 - .L_17)
.L_17:
        /*0040*/ 	.word	0x00000008
.L_18:


//--------------------- .nv.callgraph             --------------------------
	.section	.nv.callgraph,"",@"SHT_CUDA_CALLGRAPH"
	.align	4
	.sectionentsize	8
	.align		4
        /*0000*/ 	.word	0x00000000
	.align		4
        /*0004*/ 	.word	0xffffffff
	.align		4
        /*0008*/ 	.word	index@(_Z11helloKernelv)
	.align		4
        /*000c*/ 	.word	index@(vprintf)
	.align		4
        /*0010*/ 	.word	0x00000000
	.align		4
        /*0014*/ 	.word	0xfffffffe
	.align		4
        /*0018*/ 	.word	0x00000000
	.align		4
        /*001c*/ 	.word	0xfffffffd
	.align		4
        /*0020*/ 	.word	0x00000000
	.align		4
        /*0024*/ 	.word	0xfffffffc


//--------------------- .nv.constant4             --------------------------
	.section	.nv.constant4,"a",@progbits
	.align	8
	.align		8
.nv.constant4:
        /*0000*/ 	.dword	vprintf
	.align		8
        /*0008*/ 	.dword	$str


//--------------------- .text._Z11helloKernelv    --------------------------
	.section	.text._Z11helloKernelv,"ax",@progbits
	.align	128
        .global         _Z11helloKernelv
        .type           _Z11helloKernelv,@function
        .size           _Z11helloKernelv,(.L_x_2 - _Z11helloKernelv)
        .other          _Z11helloKernelv,@"STO_CUDA_ENTRY STV_DEFAULT"
_Z11helloKernelv:
.text._Z11helloKernelv:
[----:B------:R-:W0:Y:S01]  /*0000*/  LDC R1, c[0x0][0x37c] ;  /* 0x0000df00ff017b82 */ /* 0x000e220000000800 */
[----:B------:R-:W1:Y:S07]  /*0010*/  S2R R0, SR_TID.X ;  /* 0x0000000000007919 */ /* 0x000e6e0000002100 */
[----:B------:R-:W1:Y:S02]  /*0020*/  S2UR UR4, SR_CTAID.X ;  /* 0x00000000000479c3 */ /* 0x000e640000002500 */
[----:B-1----:R-:W-:-:S13]  /*0030*/  LOP3.LUT P0, RZ, R0, UR4, RZ, 0xfc, !PT ;  /* 0x0000000400ff7c12 */ /* 0x002fda000f80fcff */
[----:B------:R-:W-:Y:S05]  /*0040*/  @P0 EXIT ;  /* 0x000000000000094d */ /* 0x000fea0003800000 */
[----:B------:R-:W-:Y:S01]  /*0050*/  MOV R0, 0x0 ;  /* 0x0000000000007802 */ /* 0x000fe20000000f00 */
[----:B------:R-:W1:Y:S01]  /*0060*/  LDCU.64 UR4, c[0x4][0x8] ;  /* 0x01000100ff0477ac */ /* 0x000e620008000a00 */
[----:B------:R-:W-:Y:S02]  /*0070*/  CS2R R6, SRZ ;  /* 0x0000000000067805 */ /* 0x000fe4000001ff00 */
[----:B------:R2:W3:Y:S01]  /*0080*/  LDC.64 R2, c[0x4][R0] ;  /* 0x0100000000027b82 */ /* 0x0004e20000000a00 */
[----:B-1----:R-:W-:Y:S02]  /*0090*/  IMAD.U32 R4, RZ, RZ, UR4 ;  /* 0x00000004ff047e24 */ /* 0x002fe4000f8e00ff */
[----:B--2---:R-:W-:-:S07]  /*00a0*/  IMAD.U32 R5, RZ, RZ, UR5 ;  /* 0x00000005ff057e24 */ /* 0x004fce000f8e00ff */
[----:B------:R-:W-:-:S07]  /*00b0*/  LEPC R20, `(.L_x_0) ;  /* 0x000000001014794e */ /* 0x000fce0000000000 */
[----:B0--3--:R-:W-:Y:S05]  /*00c0*/  CALL.ABS.NOINC R2 ;  /* 0x0000000002007343 */ /* 0x009fea0003c00000 */
.L_x_0:
[----:B------:R-:W-:Y:S05]  /*00d0*/  EXIT ;  /* 0x000000000000794d */ /* 0x000fea0003800000 */
.L_x_1:
[----:B------:R-:W-:-:S00]  /*00e0*/  BRA `(.L_x_1) ;  /* 0xfffffffc00fc7947 */ /* 0x000fc0000383ffff */
[----:B------:R-:W-:-:S00]  /*00f0*/  NOP ;  /* 0x0000000000007918 */ /* 0x000fc00000000000 */
        /* <DEDUP_REMOVED lines=8> */
.L_x_2:


//--------------------- .nv.global.init           --------------------------
	.section	.nv.global.init,"aw",@progbits
.nv.global.init:
	.type		$str,@object
	.size		$str,(.L_0 - $str)
$str:
        /*0000*/ 	.byte	0x48, 0x65, 0x6c, 0x6c, 0x6f, 0x2c, 0x20, 0x57, 0x6f, 0x72, 0x6c, 0x64, 0x20, 0x66, 0x72, 0x6f
        /*0010*/ 	.byte	0x6d, 0x20, 0x74, 0x68, 0x65, 0x20, 0x47, 0x50, 0x55, 0x21, 0x0a, 0x00
.L_0:


//--------------------- .nv.shared.reserved.0     --------------------------
	.section	.nv.shared.reserved.0,"aw",@nobits
	.weak		__nv_reservedSMEM_offset_0_alias
	.size		__nv_reservedSMEM_offset_0_alias, 0, 64
	.other		__nv_reservedSMEM_offset_0_alias,@"STO_CUDA_RESERVED_SHARED STV_DEFAULT"
__nv_reservedSMEM_offset_0_alias:
	.zero		0
	.zero		64


//--------------------- .nv.constant0._Z11helloKernelv --------------------------
	.section	.nv.constant0._Z11helloKernelv,"a",@progbits
	.sectionflags	@""
	.align	4
.nv.constant0._Z11helloKernelv:
	.zero		896


//--------------------- SYMBOLS --------------------------

	.type		.nv.reservedSmem.offset0,@object
	.size		.nv.reservedSmem.offset0,0x4
	.type		vprintf,@function
